//
// Generated by NVIDIA NVVM Compiler
//
// Compiler Build ID: CL-36424714
// Cuda compilation tools, release 13.0, V13.0.88
// Based on NVVM 20.0.0
//

.version 9.0
.target sm_100
.address_size 64

	// .globl	_Z5hellov
.extern .func  (.param .b32 func_retval0) vprintf
(
	.param .b64 vprintf_param_0,
	.param .b64 vprintf_param_1
)
;
.global .align 1 .b8 $str[56] = {98, 108, 111, 99, 107, 73, 100, 120, 58, 40, 37, 100, 44, 37, 100, 41, 44, 32, 116, 104, 114, 101, 97, 100, 73, 100, 120, 58, 40, 37, 100, 44, 37, 100, 41, 32, 45, 62, 32, 82, 111, 119, 44, 67, 111, 108, 61, 40, 37, 100, 44, 37, 100, 41, 10};

.visible .entry _Z5hellov()
{
	.local .align 8 .b8 	__local_depot0[24];
	.reg .b64 	%SP;
	.reg .b64 	%SPL;
	.reg .b32 	%r<11>;
	.reg .b64 	%rd<5>;

	mov.u64 	%SPL, __local_depot0;
	cvta.local.u64 	%SP, %SPL;
	add.u64 	%rd1, %SP, 0;
	add.u64 	%rd2, %SPL, 0;
	mov.u32 	%r1, %ctaid.x;
	mov.u32 	%r2, %ctaid.y;
	mov.u32 	%r3, %tid.x;
	mov.u32 	%r4, %tid.y;
	mov.u32 	%r5, %ntid.x;
	mad.lo.s32 	%r6, %r1, %r5, %r3;
	mov.u32 	%r7, %ntid.y;
	mad.lo.s32 	%r8, %r2, %r7, %r4;
	st.local.v2.u32 	[%rd2], {%r1, %r2};
	st.local.v2.u32 	[%rd2+8], {%r3, %r4};
	st.local.v2.u32 	[%rd2+16], {%r6, %r8};
	mov.u64 	%rd3, $str;
	cvta.global.u64 	%rd4, %rd3;
	{ // callseq 0, 0
	.param .b64 param0;
	st.param.b64 	[param0], %rd4;
	.param .b64 param1;
	st.param.b64 	[param1], %rd1;
	.param .b32 retval0;
	call.uni (retval0), 
	vprintf, 
	(
	param0, 
	param1
	);
	ld.param.b32 	%r9, [retval0];
	} // callseq 0
	ret;

}


// ===== COMPILED SASS (sm_100) =====

	.target	sm_100

	.elftype	@"ET_EXEC"


//--------------------- .note.nv.tkinfo           --------------------------
	.section	.note.nv.tkinfo,"",@"SHT_NOTE"
	.sectionflags	@"SHF_NOTE_NV_TKINFO"
	.tkinfo
        /*0018*/ 	.word	0x00000002
        /*0030*/ 	.string	""
        /*0030*/ 	.string	"ptxas"
        /*0030*/ 	.string	"Cuda compilation tools, release 13.0, V13.0.88"
        /*0030*/ 	.string	"Build cuda_13.0.r13.0/compiler.36424714_0"
        /*0030*/ 	.string	"-arch sm_100 -m 64 "



//--------------------- .note.nv.cuinfo           --------------------------
	.section	.note.nv.cuinfo,"",@"SHT_NOTE"
	.sectionflags	@"SHF_NOTE_NV_CUINFO"
        /*0018*/ 	.short	0x0002
        /*001a*/ 	.short	0x0064
        /*001c*/ 	.short	0x0082
	.zero		2


//--------------------- .nv.info                  --------------------------
	.section	.nv.info,"",@"SHT_CUDA_INFO"
	.align	4


	//----- nvinfo : EIATTR_REGCOUNT
	.align		4
        /*0000*/ 	.byte	0x04, 0x2f
        /*0002*/ 	.short	(.L_2 - .L_1)
	.align		4
.L_1:
        /*0004*/ 	.word	index@(_Z5hellov)
        /*0008*/ 	.word	0x00000018


	//----- nvinfo : EIATTR_FRAME_SIZE
	.align		4
.L_2:
        /*000c*/ 	.byte	0x04, 0x11
        /*000e*/ 	.short	(.L_4 - .L_3)
	.align		4
.L_3:
        /*0010*/ 	.word	index@(_Z5hellov)
        /*0014*/ 	.word	0x00000018


	//----- nvinfo : EIATTR_MIN_STACK_SIZE
	.align		4
.L_4:
        /*0018*/ 	.byte	0x04, 0x12
        /*001a*/ 	.short	(.L_6 - .L_5)
	.align		4
.L_5:
        /*001c*/ 	.word	index@(_Z5hellov)
        /*0020*/ 	.word	0x00000018
.L_6:


//--------------------- .nv.compat                --------------------------
	.section	.nv.compat,"",@"SHT_CUDA_COMPAT_INFO"
	.align	4
        /*0000*/ 	.byte	0x02, 0x09, 0x00, 0x00, 0x02, 0x02, 0x01, 0x00, 0x02, 0x05, 0x05, 0x00, 0x03, 0x07, 0x01, 0x01
        /*0010*/ 	.byte	0x02, 0x03, 0x00, 0x00, 0x02, 0x06, 0x01, 0x00, 0x04, 0x0b, 0x08, 0x00, 0x09, 0x00, 0x00, 0x00
        /*0020*/ 	.byte	0x00, 0x00, 0x00, 0x00


//--------------------- .nv.info._Z5hellov        --------------------------
	.section	.nv.info._Z5hellov,"",@"SHT_CUDA_INFO"
	.sectionflags	@""
	.align	4


	//----- nvinfo : EIATTR_CUDA_API_VERSION
	.align		4
        /*0000*/ 	.byte	0x04, 0x37
        /*0002*/ 	.short	(.L_8 - .L_7)
.L_7:
        /*0004*/ 	.word	0x00000082


	//----- nvinfo : EIATTR_SPARSE_MMA_MASK
	.align		4
.L_8:
        /*0008*/ 	.byte	0x03, 0x50
        /*000a*/ 	.short	0x0000


	//----- nvinfo : EIATTR_MAXREG_COUNT
	.align		4
        /*000c*/ 	.byte	0x03, 0x1b
        /*000e*/ 	.short	0x00ff


	//----- nvinfo : EIATTR_EXTERNS
	.align		4
        /*0010*/ 	.byte	0x04, 0x0f
        /*0012*/ 	.short	(.L_10 - .L_9)


	//   ....[0]....
	.align		4
.L_9:
        /*0014*/ 	.word	index@(vprintf)


	//----- nvinfo : EIATTR_MERCURY_ISA_VERSION
	.align		4
.L_10:
        /*0018*/ 	.byte	0x03, 0x5f
        /*001a*/ 	.short	0x0101


	//----- nvinfo : EIATTR_VRC_CTA_INIT_COUNT
	.align		4
        /*001c*/ 	.byte	0x02, 0x4a
	.zero		1
	.zero		1


	//----- nvinfo : EIATTR_SYSCALL_OFFSETS
	.align		4
        /*0020*/ 	.byte	0x04, 0x46
        /*0022*/ 	.short	(.L_12 - .L_11)


	//   ....[0]....
.L_11:
        /*0024*/ 	.word	0x00000170


	//----- nvinfo : EIATTR_EXIT_INSTR_OFFSETS
	.align		4
.L_12:
        /*0028*/ 	.byte	0x04, 0x1c
        /*002a*/ 	.short	(.L_14 - .L_13)


	//   ....[0]....
.L_13:
        /*002c*/ 	.word	0x00000180


	//----- nvinfo : EIATTR_SW_WAR
	.align		4
.L_14:
        /*0030*/ 	.byte	0x04, 0x36
        /*0032*/ 	.short	(.L_16 - .L_15)
.L_15:
        /*0034*/ 	.word	0x00000008
.L_16:


//--------------------- .nv.callgraph             --------------------------
	.section	.nv.callgraph,"",@"SHT_CUDA_CALLGRAPH"
	.align	4
	.sectionentsize	8
	.align		4
        /*0000*/ 	.word	0x00000000
	.align		4
        /*0004*/ 	.word	0xffffffff
	.align		4
        /*0008*/ 	.word	index@(_Z5hellov)
	.align		4
        /*000c*/ 	.word	index@(vprintf)
	.align		4
        /*0010*/ 	.word	0x00000000
	.align		4
        /*0014*/ 	.word	0xfffffffe
	.align		4
        /*0018*/ 	.word	0x00000000
	.align		4
        /*001c*/ 	.word	0xfffffffd
	.align		4
        /*0020*/ 	.word	0x00000000
	.align		4
        /*0024*/ 	.word	0xfffffffc


//--------------------- .nv.constant4             --------------------------
	.section	.nv.constant4,"a",@progbits
	.align	8
	.align		8
.nv.constant4:
        /*0000*/ 	.dword	vprintf
	.align		8
        /*0008*/ 	.dword	$str


//--------------------- .text._Z5hellov           --------------------------
	.section	.text._Z5hellov,"ax",@progbits
	.align	128
        .global         _Z5hellov
        .type           _Z5hellov,@function
        .size           _Z5hellov,(.L_x_2 - _Z5hellov)
        .other          _Z5hellov,@"STO_CUDA_ENTRY STV_DEFAULT"
_Z5hellov:
.text._Z5hellov:
[----:B------:R-:W0:Y:S01]  /*0000*/  LDC R1, c[0x0][0x37c] ;  /* 0x0000df00ff017b82 */ /* 0x000e220000000800 */
[----:B------:R-:W1:Y:S01]  /*0010*/  S2R R10, SR_CTAID.X ;  /* 0x00000000000a7919 */ /* 0x000e620000002500 */
[----:B------:R-:W2:Y:S01]  /*0020*/  LDCU UR5, c[0x0][0x2fc] ;  /* 0x00005f80ff0577ac */ /* 0x000ea20008000800 */
[----:B0-----:R-:W-:Y:S01]  /*0030*/  VIADD R1, R1, 0xffffffe8 ;  /* 0xffffffe801017836 */ /* 0x001fe20000000000 */
[----:B------:R-:W-:Y:S01]  /*0040*/  MOV R0, 0x0 ;  /* 0x0000000000007802 */ /* 0x000fe20000000f00 */
[----:B------:R-:W1:Y:S01]  /*0050*/  S2R R11, SR_CTAID.Y ;  /* 0x00000000000b7919 */ /* 0x000e620000002600 */
[----:B------:R-:W0:Y:S02]  /*0060*/  LDCU UR6, c[0x0][0x360] ;  /* 0x00006c00ff0677ac */ /* 0x000e240008000800 */
[----:B------:R3:W4:Y:S01]  /*0070*/  LDC.64 R8, c[0x4][R0] ;  /* 0x0100000000087b82 */ /* 0x0007220000000a00 */
[----:B------:R-:W0:Y:S01]  /*0080*/  S2R R12, SR_TID.X ;  /* 0x00000000000c7919 */ /* 0x000e220000002100 */
[----:B------:R-:W5:Y:S01]  /*0090*/  LDCU UR7, c[0x0][0x364] ;  /* 0x00006c80ff0777ac */ /* 0x000f620008000800 */
[----:B------:R-:W5:Y:S01]  /*00a0*/  S2R R13, SR_TID.Y ;  /* 0x00000000000d7919 */ /* 0x000f620000002200 */
[----:B------:R-:W2:Y:S02]  /*00b0*/  LDCU UR4, c[0x0][0x2f8] ;  /* 0x00005f00ff0477ac */ /* 0x000ea40008000800 */
[----:B--2---:R-:W-:-:S04]  /*00c0*/  IADD3 R6, P0, PT, R1, UR4, RZ ;  /* 0x0000000401067c10 */ /* 0x004fc8000ff1e0ff */
[----:B------:R-:W-:Y:S01]  /*00d0*/  IADD3.X R7, PT, PT, RZ, UR5, RZ, P0, !PT ;  /* 0x00000005ff077c10 */ /* 0x000fe200087fe4ff */
[----:B-1----:R3:W-:Y:S01]  /*00e0*/  STL.64 [R1], R10 ;  /* 0x0000000a01007387 */ /* 0x0027e20000100a00 */
[----:B0-----:R-:W-:Y:S02]  /*00f0*/  IMAD R2, R10, UR6, R12 ;  /* 0x000000060a027c24 */ /* 0x001fe4000f8e020c */
[----:B-----5:R-:W-:Y:S01]  /*0100*/  IMAD R3, R11, UR7, R13 ;  /* 0x000000070b037c24 */ /* 0x020fe2000f8e020d */
[----:B------:R3:W-:Y:S01]  /*0110*/  STL.64 [R1+0x8], R12 ;  /* 0x0000080c01007387 */ /* 0x0007e20000100a00 */
[----:B------:R-:W0:Y:S03]  /*0120*/  LDCU.64 UR6, c[0x4][0x8] ;  /* 0x01000100ff0677ac */ /* 0x000e260008000a00 */
[----:B------:R3:W-:Y:S01]  /*0130*/  STL.64 [R1+0x10], R2 ;  /* 0x0000100201007387 */ /* 0x0007e20000100a00 */
[----:B0-----:R-:W-:Y:S01]  /*0140*/  IMAD.U32 R4, RZ, RZ, UR6 ;  /* 0x00000006ff047e24 */ /* 0x001fe2000f8e00ff */
[----:B---34-:R-:W-:-:S07]  /*0150*/  MOV R5, UR7 ;  /* 0x0000000700057c02 */ /* 0x018fce0008000f00 */
[----:B------:R-:W-:-:S07]  /*0160*/  LEPC R20, `(.L_x_0) ;  /* 0x000000001014794e */ /* 0x000fce0000000000 */
[----:B------:R-:W-:Y:S05]  /*0170*/  CALL.ABS.NOINC R8 ;  /* 0x0000000008007343 */ /* 0x000fea0003c00000 */
.L_x_0:
[----:B------:R-:W-:Y:S05]  /*0180*/  EXIT ;  /* 0x000000000000794d */ /* 0x000fea0003800000 */
.L_x_1:
[----:B------:R-:W-:-:S00]  /*0190*/  BRA `(.L_x_1) ;  /* 0xfffffffc00fc7947 */ /* 0x000fc0000383ffff */
[----:B------:R-:W-:-:S00]  /*01a0*/  NOP ;  /* 0x0000000000007918 */ /* 0x000fc00000000000 */
        /* <DEDUP_REMOVED lines=13> */
.L_x_2:


//--------------------- .nv.global.init           --------------------------
	.section	.nv.global.init,"aw",@progbits
.nv.global.init:
	.type		$str,@object
	.size		$str,(.L_0 - $str)
$str:
        /*0000*/ 	.byte	0x62, 0x6c, 0x6f, 0x63, 0x6b, 0x49, 0x64, 0x78, 0x3a, 0x28, 0x25, 0x64, 0x2c, 0x25, 0x64, 0x29
        /*0010*/ 	.byte	0x2c, 0x20, 0x74, 0x68, 0x72, 0x65, 0x61, 0x64, 0x49, 0x64, 0x78, 0x3a, 0x28, 0x25, 0x64, 0x2c
        /*0020*/ 	.byte	0x25, 0x64, 0x29, 0x20, 0x2d, 0x3e, 0x20, 0x52, 0x6f, 0x77, 0x2c, 0x43, 0x6f, 0x6c, 0x3d, 0x28
        /*0030*/ 	.byte	0x25, 0x64, 0x2c, 0x25, 0x64, 0x29, 0x0a, 0x00
.L_0:


//--------------------- .nv.shared.reserved.0     --------------------------
	.section	.nv.shared.reserved.0,"aw",@nobits
	.weak		__nv_reservedSMEM_offset_0_alias
	.size		__nv_reservedSMEM_offset_0_alias, 0, 64
	.other		__nv_reservedSMEM_offset_0_alias,@"STO_CUDA_RESERVED_SHARED STV_DEFAULT"
__nv_reservedSMEM_offset_0_alias:
	.zero		0
	.zero		64


//--------------------- .nv.constant0._Z5hellov   --------------------------
	.section	.nv.constant0._Z5hellov,"a",@progbits
	.sectionflags	@""
	.align	4
.nv.constant0._Z5hellov:
	.zero		896


//--------------------- SYMBOLS --------------------------

	.type		.nv.reservedSmem.offset0,@object
	.size		.nv.reservedSmem.offset0,0x4
	.type		vprintf,@function
